	.headerflags	@"EF_CUDA_TEXMODE_UNIFIED EF_CUDA_64BIT_ADDRESS EF_CUDA_ACCELERATORS EF_CUDA_SM90 EF_CUDA_VIRTUAL_SM(EF_CUDA_SM90)"
	.elftype	@"ET_EXEC"


//--------------------- .nv.info                  --------------------------
	.section	.nv.info,"",@"SHT_CUDA_INFO"
	.align	4


	//----- nvinfo : EIATTR_REGCOUNT
	.align		4
        /*0000*/ 	.byte	0x04, 0x2f
        /*0002*/ 	.short	(.L_3 - .L_2)
	.align		4
.L_2:
        /*0004*/ 	.word	index@(triton_poi_fused__native_batch_norm_legit_no_training_cat_relu_64)
        /*0008*/ 	.word	0x0000001e


	//----- nvinfo : EIATTR_MIN_STACK_SIZE
	.align		4
.L_3:
        /*000c*/ 	.byte	0x04, 0x12
        /*000e*/ 	.short	(.L_5 - .L_4)
	.align		4
.L_4:
        /*0010*/ 	.word	index@(triton_poi_fused__native_batch_norm_legit_no_training_cat_relu_64)
        /*0014*/ 	.word	0x00000000


	//----- nvinfo : EIATTR_FRAME_SIZE
	.align		4
.L_5:
        /*0018*/ 	.byte	0x04, 0x11
        /*001a*/ 	.short	(.L_7 - .L_6)
	.align		4
.L_6:
        /*001c*/ 	.word	index@(triton_poi_fused__native_batch_norm_legit_no_training_cat_relu_64)
        /*0020*/ 	.word	0x00000000


	//----- nvinfo : EIATTR_MIN_STACK_SIZE
	.align		4
.L_7:
        /*0024*/ 	.byte	0x04, 0x12
        /*0026*/ 	.short	(.L_9 - .L_8)
	.align		4
.L_8:
        /*0028*/ 	.word	index@(triton_poi_fused__native_batch_norm_legit_no_training_cat_relu_64)
        /*002c*/ 	.word	0x00000000
.L_9:


//--------------------- .nv.info.triton_poi_fused__native_batch_norm_legit_no_training_cat_relu_64 --------------------------
	.section	.nv.info.triton_poi_fused__native_batch_norm_legit_no_training_cat_relu_64,"",@"SHT_CUDA_INFO"
	.sectionflags	@""
	.align	4


	//----- nvinfo : EIATTR_CUDA_API_VERSION
	.align		4
        /*0000*/ 	.byte	0x04, 0x37
        /*0002*/ 	.short	(.L_11 - .L_10)
.L_10:
        /*0004*/ 	.word	0x0000007c


	//----- nvinfo : EIATTR_KPARAM_INFO
	.align		4
.L_11:
        /*0008*/ 	.byte	0x04, 0x17
        /*000a*/ 	.short	(.L_13 - .L_12)
.L_12:
        /*000c*/ 	.word	0x00000000
        /*0010*/ 	.short	0x000e
        /*0012*/ 	.short	0x0070
        /*0014*/ 	.byte	0x00, 0xf0, 0x11, 0x00


	//----- nvinfo : EIATTR_KPARAM_INFO
	.align		4
.L_13:
        /*0018*/ 	.byte	0x04, 0x17
        /*001a*/ 	.short	(.L_15 - .L_14)
.L_14:
        /*001c*/ 	.word	0x00000000
        /*0020*/ 	.short	0x000d
        /*0022*/ 	.short	0x0068
        /*0024*/ 	.byte	0x00, 0xf4, 0x21, 0x00


	//----- nvinfo : EIATTR_KPARAM_INFO
	.align		4
.L_15:
        /*0028*/ 	.byte	0x04, 0x17
        /*002a*/ 	.short	(.L_17 - .L_16)
.L_16:
        /*002c*/ 	.word	0x00000000
        /*0030*/ 	.short	0x000c
        /*0032*/ 	.short	0x0060
        /*0034*/ 	.byte	0x00, 0xf4, 0x21, 0x00


	//----- nvinfo : EIATTR_KPARAM_INFO
	.align		4
.L_17:
        /*0038*/ 	.byte	0x04, 0x17
        /*003a*/ 	.short	(.L_19 - .L_18)
.L_18:
        /*003c*/ 	.word	0x00000000
        /*0040*/ 	.short	0x000b
        /*0042*/ 	.short	0x0058
        /*0044*/ 	.byte	0x00, 0xf4, 0x21, 0x00


	//----- nvinfo : EIATTR_KPARAM_INFO
	.align		4
.L_19:
        /*0048*/ 	.byte	0x04, 0x17
        /*004a*/ 	.short	(.L_21 - .L_20)
.L_20:
        /*004c*/ 	.word	0x00000000
        /*0050*/ 	.short	0x000a
        /*0052*/ 	.short	0x0050
        /*0054*/ 	.byte	0x00, 0xf4, 0x21, 0x00


	//----- nvinfo : EIATTR_KPARAM_INFO
	.align		4
.L_21:
        /*0058*/ 	.byte	0x04, 0x17
        /*005a*/ 	.short	(.L_23 - .L_22)
.L_22:
        /*005c*/ 	.word	0x00000000
        /*0060*/ 	.short	0x0009
        /*0062*/ 	.short	0x0048
        /*0064*/ 	.byte	0x00, 0xf4, 0x21, 0x00


	//----- nvinfo : EIATTR_KPARAM_INFO
	.align		4
.L_23:
        /*0068*/ 	.byte	0x04, 0x17
        /*006a*/ 	.short	(.L_25 - .L_24)
.L_24:
        /*006c*/ 	.word	0x00000000
        /*0070*/ 	.short	0x0008
        /*0072*/ 	.short	0x0040
        /*0074*/ 	.byte	0x00, 0xf4, 0x21, 0x00


	//----- nvinfo : EIATTR_KPARAM_INFO
	.align		4
.L_25:
        /*0078*/ 	.byte	0x04, 0x17
        /*007a*/ 	.short	(.L_27 - .L_26)
.L_26:
        /*007c*/ 	.word	0x00000000
        /*0080*/ 	.short	0x0007
        /*0082*/ 	.short	0x0038
        /*0084*/ 	.byte	0x00, 0xf4, 0x21, 0x00


	//----- nvinfo : EIATTR_KPARAM_INFO
	.align		4
.L_27:
        /*0088*/ 	.byte	0x04, 0x17
        /*008a*/ 	.short	(.L_29 - .L_28)
.L_28:
        /*008c*/ 	.word	0x00000000
        /*0090*/ 	.short	0x0006
        /*0092*/ 	.short	0x0030
        /*0094*/ 	.byte	0x00, 0xf4, 0x21, 0x00


	//----- nvinfo : EIATTR_KPARAM_INFO
	.align		4
.L_29:
        /*0098*/ 	.byte	0x04, 0x17
        /*009a*/ 	.short	(.L_31 - .L_30)
.L_30:
        /*009c*/ 	.word	0x00000000
        /*00a0*/ 	.short	0x0005
        /*00a2*/ 	.short	0x0028
        /*00a4*/ 	.byte	0x00, 0xf4, 0x21, 0x00


	//----- nvinfo : EIATTR_KPARAM_INFO
	.align		4
.L_31:
        /*00a8*/ 	.byte	0x04, 0x17
        /*00aa*/ 	.short	(.L_33 - .L_32)
.L_32:
        /*00ac*/ 	.word	0x00000000
        /*00b0*/ 	.short	0x0004
        /*00b2*/ 	.short	0x0020
        /*00b4*/ 	.byte	0x00, 0xf4, 0x21, 0x00


	//----- nvinfo : EIATTR_KPARAM_INFO
	.align		4
.L_33:
        /*00b8*/ 	.byte	0x04, 0x17
        /*00ba*/ 	.short	(.L_35 - .L_34)
.L_34:
        /*00bc*/ 	.word	0x00000000
        /*00c0*/ 	.short	0x0003
        /*00c2*/ 	.short	0x0018
        /*00c4*/ 	.byte	0x00, 0xf4, 0x21, 0x00


	//----- nvinfo : EIATTR_KPARAM_INFO
	.align		4
.L_35:
        /*00c8*/ 	.byte	0x04, 0x17
        /*00ca*/ 	.short	(.L_37 - .L_36)
.L_36:
        /*00cc*/ 	.word	0x00000000
        /*00d0*/ 	.short	0x0002
        /*00d2*/ 	.short	0x0010
        /*00d4*/ 	.byte	0x00, 0xf4, 0x21, 0x00


	//----- nvinfo : EIATTR_KPARAM_INFO
	.align		4
.L_37:
        /*00d8*/ 	.byte	0x04, 0x17
        /*00da*/ 	.short	(.L_39 - .L_38)
.L_38:
        /*00dc*/ 	.word	0x00000000
        /*00e0*/ 	.short	0x0001
        /*00e2*/ 	.short	0x0008
        /*00e4*/ 	.byte	0x00, 0xf4, 0x21, 0x00


	//----- nvinfo : EIATTR_KPARAM_INFO
	.align		4
.L_39:
        /*00e8*/ 	.byte	0x04, 0x17
        /*00ea*/ 	.short	(.L_41 - .L_40)
.L_40:
        /*00ec*/ 	.word	0x00000000
        /*00f0*/ 	.short	0x0000
        /*00f2*/ 	.short	0x0000
        /*00f4*/ 	.byte	0x00, 0xf4, 0x21, 0x00


	//----- nvinfo : EIATTR_SPARSE_MMA_MASK
	.align		4
.L_41:
        /*00f8*/ 	.byte	0x03, 0x50
        /*00fa*/ 	.short	0x0000


	//----- nvinfo : EIATTR_MAXREG_COUNT
	.align		4
        /*00fc*/ 	.byte	0x03, 0x1b
        /*00fe*/ 	.short	0x00ff


	//----- nvinfo : EIATTR_EXIT_INSTR_OFFSETS
	.align		4
        /*0100*/ 	.byte	0x04, 0x1c
        /*0102*/ 	.short	(.L_43 - .L_42)


	//   ....[0]....
.L_42:
        /*0104*/ 	.word	0x00000aa0


	//   ....[1]....
        /*0108*/ 	.word	0x00000ac0


	//----- nvinfo : EIATTR_REQNTID
	.align		4
.L_43:
        /*010c*/ 	.byte	0x04, 0x10
        /*010e*/ 	.short	(.L_45 - .L_44)
.L_44:
        /*0110*/ 	.word	0x00000100
        /*0114*/ 	.word	0x00000001
        /*0118*/ 	.word	0x00000001


	//----- nvinfo : EIATTR_CBANK_PARAM_SIZE
	.align		4
.L_45:
        /*011c*/ 	.byte	0x03, 0x19
        /*011e*/ 	.short	0x0074


	//----- nvinfo : EIATTR_PARAM_CBANK
	.align		4
        /*0120*/ 	.byte	0x04, 0x0a
        /*0122*/ 	.short	(.L_47 - .L_46)
	.align		4
.L_46:
        /*0124*/ 	.word	index@(.nv.constant0.triton_poi_fused__native_batch_norm_legit_no_training_cat_relu_64)
        /*0128*/ 	.short	0x0210
        /*012a*/ 	.short	0x0074


	//----- nvinfo : EIATTR_SW_WAR
	.align		4
.L_47:
        /*012c*/ 	.byte	0x04, 0x36
        /*012e*/ 	.short	(.L_49 - .L_48)
.L_48:
        /*0130*/ 	.word	0x00000008
.L_49:


//--------------------- .nv.callgraph             --------------------------
	.section	.nv.callgraph,"",@"SHT_CUDA_CALLGRAPH"
	.align	4
	.sectionentsize	8
	.align		4
        /*0000*/ 	.word	0x00000000
	.align		4
        /*0004*/ 	.word	0xffffffff
	.align		4
        /*0008*/ 	.word	0x00000000
	.align		4
        /*000c*/ 	.word	0xfffffffe
	.align		4
        /*0010*/ 	.word	0x00000000
	.align		4
        /*0014*/ 	.word	0xfffffffd
	.align		4
        /*0018*/ 	.word	0x00000000
	.align		4
        /*001c*/ 	.word	0xfffffffc


//--------------------- .nv.constant4             --------------------------
	.section	.nv.constant4,"a",@progbits
	.align	8
	.align		8
.nv.constant4:
        /*0000*/ 	.dword	_$_str
	.align		8
        /*0008*/ 	.dword	_$_str_$_2


//--------------------- .text.triton_poi_fused__native_batch_norm_legit_no_training_cat_relu_64 --------------------------
	.section	.text.triton_poi_fused__native_batch_norm_legit_no_training_cat_relu_64,"ax",@progbits
	.align	128
        .global         triton_poi_fused__native_batch_norm_legit_no_training_cat_relu_64
        .type           triton_poi_fused__native_batch_norm_legit_no_training_cat_relu_64,@function
        .size           triton_poi_fused__native_batch_norm_legit_no_training_cat_relu_64,(.L_x_1 - triton_poi_fused__native_batch_norm_legit_no_training_cat_relu_64)
        .other          triton_poi_fused__native_batch_norm_legit_no_training_cat_relu_64,@"STO_CUDA_ENTRY STV_DEFAULT"
triton_poi_fused__native_batch_norm_legit_no_training_cat_relu_64:
.text.triton_poi_fused__native_batch_norm_legit_no_training_cat_relu_64:
[----:B------:R-:W0:Y:S01]  /*0000*/  LDC R1, c[0x0][0x28] ;  /* 0x00000a00ff017b82 */ /* 0x000e220000000800 */
[----:B------:R-:W1:Y:S01]  /*0010*/  S2R R0, SR_TID.X ;  /* 0x0000000000007919 */ /* 0x000e620000002100 */
[----:B------:R-:W-:Y:S01]  /*0020*/  IMAD.MOV.U32 R4, RZ, RZ, RZ ;  /* 0x000000ffff047224 */ /* 0x000fe200078e00ff */
[----:B------:R-:W-:Y:S01]  /*0030*/  ULDC.64 UR4, c[0x0][0x240] ;  /* 0x0000900000047ab9 */ /* 0x000fe20000000a00 */
[----:B------:R-:W-:Y:S01]  /*0040*/  ULDC.64 UR6, c[0x0][0x230] ;  /* 0x00008c0000067ab9 */ /* 0x000fe20000000a00 */
[----:B------:R-:W2:Y:S01]  /*0050*/  S2R R3, SR_CTAID.X ;  /* 0x0000000000037919 */ /* 0x000ea20000002500 */
[----:B------:R-:W-:Y:S01]  /*0060*/  ULDC.64 UR8, c[0x0][0x248] ;  /* 0x0000920000087ab9 */ /* 0x000fe20000000a00 */
[----:B-1----:R-:W-:-:S05]  /*0070*/  IMAD.SHL.U32 R0, R0, 0x2, RZ ;  /* 0x0000000200007824 */ /* 0x002fca00078e00ff */
[----:B------:R-:W-:-:S05]  /*0080*/  LOP3.LUT R0, R0, 0x1fe, RZ, 0xc0, !PT ;  /* 0x000001fe00007812 */ /* 0x000fca00078ec0ff */
[----:B--2---:R-:W-:-:S05]  /*0090*/  IMAD R3, R3, 0x200, R0 ;  /* 0x0000020003037824 */ /* 0x004fca00078e0200 */
[----:B------:R-:W-:-:S04]  /*00a0*/  SHF.R.S32.HI R2, RZ, 0x1f, R3 ;  /* 0x0000001fff027819 */ /* 0x000fc80000011403 */
[----:B------:R-:W-:Y:S01]  /*00b0*/  LEA.HI R0, R2, R3, RZ, 0x8 ;  /* 0x0000000302007211 */ /* 0x000fe200078f40ff */
[----:B------:R-:W-:-:S03]  /*00c0*/  IMAD.MOV.U32 R2, RZ, RZ, RZ ;  /* 0x000000ffff027224 */ /* 0x000fc600078e00ff */
[----:B------:R-:W-:Y:S01]  /*00d0*/  SHF.R.S32.HI R5, RZ, 0x8, R0 ;  /* 0x00000008ff057819 */ /* 0x000fe20000011400 */
[----:B------:R-:W-:Y:S01]  /*00e0*/  IMAD.HI R17, R3, -0x73f73f73, R2 ;  /* 0x8c08c08d03117827 */ /* 0x000fe200078e0202 */
[----:B------:R-:W-:-:S03]  /*00f0*/  LOP3.LUT R2, R0, 0xffffff00, RZ, 0xc0, !PT ;  /* 0xffffff0000027812 */ /* 0x000fc600078ec0ff */
[----:B------:R-:W-:Y:S01]  /*0100*/  IMAD.HI R4, R5, -0x73f73f73, R4 ;  /* 0x8c08c08d05047827 */ /* 0x000fe200078e0204 */
[----:B------:R-:W-:-:S03]  /*0110*/  SHF.R.U32.HI R6, RZ, 0x1f, R17 ;  /* 0x0000001fff067819 */ /* 0x000fc60000011611 */
[----:B------:R-:W-:Y:S01]  /*0120*/  IMAD.IADD R2, R3, 0x1, -R2 ;  /* 0x0000000103027824 */ /* 0x000fe200078e0a02 */
[----:B------:R-:W-:Y:S02]  /*0130*/  SHF.R.U32.HI R7, RZ, 0x1f, R4 ;  /* 0x0000001fff077819 */ /* 0x000fe40000011604 */
[----:B------:R-:W-:Y:S02]  /*0140*/  LEA.HI.SX32 R17, R17, R6, 0x11 ;  /* 0x0000000611117211 */ /* 0x000fe400078f8aff */
[----:B------:R-:W-:-:S05]  /*0150*/  LEA.HI.SX32 R7, R4, R7, 0x19 ;  /* 0x0000000704077211 */ /* 0x000fca00078fcaff */
[----:B------:R-:W-:Y:S02]  /*0160*/  IMAD R19, R7, -0xea, R5 ;  /* 0xffffff1607137824 */ /* 0x000fe400078e0205 */
[----:B------:R-:W-:Y:S02]  /*0170*/  IMAD R5, R17, 0xc00, R2 ;  /* 0x00000c0011057824 */ /* 0x000fe400078e0202 */
[C---:B------:R-:W-:Y:S02]  /*0180*/  IMAD.SHL.U32 R0, R19.reuse, 0x100, RZ ;  /* 0x0000010013007824 */ /* 0x040fe400078e00ff */
[----:B------:R-:W-:Y:S01]  /*0190*/  VIADD R2, R19, 0xffffff2e ;  /* 0xffffff2e13027836 */ /* 0x000fe20000000000 */
[----:B------:R-:W-:Y:S02]  /*01a0*/  SHF.R.S32.HI R7, RZ, 0x1f, R5 ;  /* 0x0000001fff077819 */ /* 0x000fe40000011405 */
[----:B------:R-:W-:Y:S02]  /*01b0*/  IADD3 R5, P0, R0, R5, RZ ;  /* 0x0000000500057210 */ /* 0x000fe40007f1e0ff */
[----:B------:R-:W-:-:S02]  /*01c0*/  ISETP.GE.U32.AND P1, PT, R2, 0xc, PT ;  /* 0x0000000c0200780c */ /* 0x000fc40003f26070 */
[----:B------:R-:W-:Y:S01]  /*01d0*/  LEA.HI.X.SX32 R12, R0, R7, 0x1, P0 ;  /* 0x00000007000c7211 */ /* 0x000fe200000f0eff */
[----:B------:R-:W-:Y:S01]  /*01e0*/  IMAD.SHL.U32 R14, R5, 0x4, RZ ;  /* 0x00000004050e7824 */ /* 0x000fe200078e00ff */
[----:B------:R-:W-:Y:S02]  /*01f0*/  ISETP.LT.AND P4, PT, R3, 0x3a800, !P1 ;  /* 0x0003a8000300780c */ /* 0x000fe40004f81270 */
[----:B------:R-:W-:Y:S02]  /*0200*/  CS2R R6, SRZ ;  /* 0x0000000000067805 */ /* 0x000fe4000001ff00 */
[----:B------:R-:W-:Y:S02]  /*0210*/  SHF.L.U64.HI R12, R5, 0x2, R12 ;  /* 0x00000002050c7819 */ /* 0x000fe4000001020c */
[----:B------:R-:W-:-:S04]  /*0220*/  IADD3 R4, P0, R14, UR4, RZ ;  /* 0x000000040e047c10 */ /* 0x000fc8000ff1e0ff */
[----:B------:R-:W-:Y:S01]  /*0230*/  IADD3.X R5, R12, UR5, RZ, P0, !PT ;  /* 0x000000050c057c10 */ /* 0x000fe200087fe4ff */
[----:B------:R-:W-:-:S04]  /*0240*/  ULDC.64 UR4, c[0x0][0x208] ;  /* 0x0000820000047ab9 */ /* 0x000fc80000000a00 */
[----:B------:R1:W2:Y:S01]  /*0250*/  @P4 LDG.E.64 R6, desc[UR4][R4.64+-0x34800] ;  /* 0xfcb8000404064981 */ /* 0x0002a2000c1e1b00 */
[----:B------:R-:W-:Y:S01]  /*0260*/  ISETP.GE.AND P0, PT, R3, 0x3a800, PT ;  /* 0x0003a8000300780c */ /* 0x000fe20003f06270 */
[C---:B------:R-:W-:Y:S01]  /*0270*/  VIADD R0, R19.reuse, 0xffffff46 ;  /* 0xffffff4613007836 */ /* 0x040fe20000000000 */
[----:B------:R-:W-:Y:S02]  /*0280*/  IADD3 R8, P3, R14, UR6, RZ ;  /* 0x000000060e087c10 */ /* 0x000fe4000ff7e0ff */
[----:B------:R-:W-:Y:S02]  /*0290*/  CS2R R22, SRZ ;  /* 0x0000000000167805 */ /* 0x000fe4000001ff00 */
[C---:B------:R-:W-:Y:S02]  /*02a0*/  ISETP.GT.AND P2, PT, R19.reuse, 0xdd, !P0 ;  /* 0x000000dd1300780c */ /* 0x040fe40004744270 */
[----:B------:R-:W-:Y:S01]  /*02b0*/  IADD3.X R9, R12, UR7, RZ, P3, !PT ;  /* 0x000000070c097c10 */ /* 0x000fe20009ffe4ff */
[----:B------:R-:W-:Y:S01]  /*02c0*/  ULDC.64 UR6, c[0x0][0x238] ;  /* 0x00008e0000067ab9 */ /* 0x000fe20000000a00 */
[----:B------:R-:W-:Y:S01]  /*02d0*/  ISETP.GE.U32.AND P5, PT, R0, 0xc, PT ;  /* 0x0000000c0000780c */ /* 0x000fe20003fa6070 */
[----:B------:R-:W-:Y:S01]  /*02e0*/  VIADD R0, R19, 0xffffff3a ;  /* 0xffffff3a13007836 */ /* 0x000fe20000000000 */
[----:B------:R-:W-:-:S02]  /*02f0*/  IADD3 R20, P6, R14, UR8, RZ ;  /* 0x000000080e147c10 */ /* 0x000fc4000ffde0ff */
[----:B------:R-:W-:Y:S02]  /*0300*/  IADD3 R10, P3, R14, UR6, RZ ;  /* 0x000000060e0a7c10 */ /* 0x000fe4000ff7e0ff */
[----:B------:R-:W-:Y:S02]  /*0310*/  IADD3.X R21, R12, UR9, RZ, P6, !PT ;  /* 0x000000090c157c10 */ /* 0x000fe4000b7fe4ff */
[----:B-1----:R-:W-:Y:S02]  /*0320*/  CS2R R4, SRZ ;  /* 0x0000000000047805 */ /* 0x002fe4000001ff00 */
[----:B------:R-:W-:Y:S01]  /*0330*/  IADD3.X R11, R12, UR7, RZ, P3, !PT ;  /* 0x000000070c0b7c10 */ /* 0x000fe20009ffe4ff */
[----:B------:R-:W-:Y:S01]  /*0340*/  ULDC.64 UR6, c[0x0][0x220] ;  /* 0x0000880000067ab9 */ /* 0x000fe20000000a00 */
[----:B------:R-:W-:Y:S01]  /*0350*/  ISETP.GE.U32.AND P6, PT, R0, 0xc, PT ;  /* 0x0000000c0000780c */ /* 0x000fe20003fc6070 */
[----:B------:R-:W3:Y:S01]  /*0360*/  @P2 LDG.E.64 R22, desc[UR4][R20.64+-0x37800] ;  /* 0xfc88000414162981 */ /* 0x000ee2000c1e1b00 */
[----:B------:R-:W-:Y:S01]  /*0370*/  ISETP.LT.AND P3, PT, R3, 0x3a800, !P5 ;  /* 0x0003a8000300780c */ /* 0x000fe20006f61270 */
[----:B------:R-:W-:Y:S01]  /*0380*/  ULDC.64 UR8, c[0x0][0x228] ;  /* 0x00008a0000087ab9 */ /* 0x000fe20000000a00 */
[----:B--2---:R-:W-:-:S02]  /*0390*/  SEL R13, R6, RZ, P4 ;  /* 0x000000ff060d7207 */ /* 0x004fc40002000000 */
[----:B------:R-:W-:Y:S02]  /*03a0*/  SEL R15, R7, RZ, P4 ;  /* 0x000000ff070f7207 */ /* 0x000fe40002000000 */
[----:B------:R-:W-:Y:S02]  /*03b0*/  ISETP.LT.AND P4, PT, R3, 0x3a800, !P6 ;  /* 0x0003a8000300780c */ /* 0x000fe40007781270 */
[----:B------:R-:W-:-:S06]  /*03c0*/  CS2R R6, SRZ ;  /* 0x0000000000067805 */ /* 0x000fcc000001ff00 */
[----:B------:R1:W2:Y:S05]  /*03d0*/  @P3 LDG.E.64 R6, desc[UR4][R8.64+-0x2e800] ;  /* 0xfd18000408063981 */ /* 0x0002aa000c1e1b00 */
[----:B------:R4:W5:Y:S01]  /*03e0*/  @P4 LDG.E.64 R4, desc[UR4][R10.64+-0x31800] ;  /* 0xfce800040a044981 */ /* 0x000962000c1e1b00 */
[----:B------:R-:W-:Y:S01]  /*03f0*/  VIADD R0, R19, 0xffffff5e ;  /* 0xffffff5e13007836 */ /* 0x000fe20000000000 */
[----:B---3--:R-:W-:Y:S01]  /*0400*/  @P1 SEL R15, R23, RZ, P2 ;  /* 0x000000ff170f1207 */ /* 0x008fe20001000000 */
[----:B------:R-:W-:Y:S01]  /*0410*/  VIADD R2, R19, 0xffffff52 ;  /* 0xffffff5213027836 */ /* 0x000fe20000000000 */
[----:B------:R-:W-:Y:S01]  /*0420*/  @P1 SEL R13, R22, RZ, P2 ;  /* 0x000000ff160d1207 */ /* 0x000fe20001000000 */
[----:B-1----:R-:W1:Y:S01]  /*0430*/  LDC.64 R8, c[0x0][0x258] ;  /* 0x00009600ff087b82 */ /* 0x002e620000000a00 */
[----:B------:R-:W-:-:S02]  /*0440*/  IADD3 R22, P1, R14, UR6, RZ ;  /* 0x000000060e167c10 */ /* 0x000fc4000ff3e0ff */
[----:B------:R-:W-:Y:S02]  /*0450*/  IADD3 R24, P2, R14, UR8, RZ ;  /* 0x000000080e187c10 */ /* 0x000fe4000ff5e0ff */
[----:B------:R-:W-:Y:S02]  /*0460*/  IADD3.X R23, R12, UR7, RZ, P1, !PT ;  /* 0x000000070c177c10 */ /* 0x000fe40008ffe4ff */
[----:B------:R-:W-:Y:S02]  /*0470*/  CS2R R20, SRZ ;  /* 0x0000000000147805 */ /* 0x000fe4000001ff00 */
[----:B------:R-:W-:Y:S01]  /*0480*/  ISETP.GE.U32.AND P1, PT, R0, 0xc, PT ;  /* 0x0000000c0000780c */ /* 0x000fe20003f26070 */
[----:B----4-:R-:W3:Y:S01]  /*0490*/  LDC.64 R10, c[0x0][0x250] ;  /* 0x00009400ff0a7b82 */ /* 0x010ee20000000a00 */
[----:B------:R-:W-:Y:S01]  /*04a0*/  IADD3.X R25, R12, UR9, RZ, P2, !PT ;  /* 0x000000090c197c10 */ /* 0x000fe200097fe4ff */
[----:B------:R-:W-:Y:S01]  /*04b0*/  ULDC.64 UR6, c[0x0][0x218] ;  /* 0x0000860000067ab9 */ /* 0x000fe20000000a00 */
[----:B------:R-:W-:-:S02]  /*04c0*/  ISETP.GE.U32.AND P2, PT, R2, 0xc, PT ;  /* 0x0000000c0200780c */ /* 0x000fc40003f46070 */
[----:B--2---:R-:W-:Y:S02]  /*04d0*/  SEL R0, R6, RZ, P3 ;  /* 0x000000ff06007207 */ /* 0x004fe40001800000 */
[----:B------:R-:W-:Y:S02]  /*04e0*/  SEL R2, R7, RZ, P3 ;  /* 0x000000ff07027207 */ /* 0x000fe40001800000 */
[----:B------:R-:W-:Y:S02]  /*04f0*/  ISETP.LT.AND P3, PT, R3, 0x3a800, !P1 ;  /* 0x0003a8000300780c */ /* 0x000fe40004f61270 */
[----:B-----5:R-:W-:Y:S02]  /*0500*/  SEL R18, R4, RZ, P4 ;  /* 0x000000ff04127207 */ /* 0x020fe40002000000 */
[----:B------:R-:W-:Y:S02]  /*0510*/  SEL R16, R5, RZ, P4 ;  /* 0x000000ff05107207 */ /* 0x000fe40002000000 */
[----:B------:R-:W-:-:S02]  /*0520*/  ISETP.LT.AND P4, PT, R3, 0x3a800, !P2 ;  /* 0x0003a8000300780c */ /* 0x000fc40005781270 */
[----:B------:R-:W-:Y:S02]  /*0530*/  CS2R R4, SRZ ;  /* 0x0000000000047805 */ /* 0x000fe4000001ff00 */
[----:B------:R-:W-:-:S04]  /*0540*/  CS2R R6, SRZ ;  /* 0x0000000000067805 */ /* 0x000fc8000001ff00 */
[----:B------:R-:W2:Y:S05]  /*0550*/  @P3 LDG.E.64 R4, desc[UR4][R22.64+-0x28800] ;  /* 0xfd78000416043981 */ /* 0x000eaa000c1e1b00 */
[----:B------:R1:W4:Y:S01]  /*0560*/  @P4 LDG.E.64 R6, desc[UR4][R24.64+-0x2b800] ;  /* 0xfd48000418064981 */ /* 0x000322000c1e1b00 */
[----:B------:R-:W-:Y:S01]  /*0570*/  @P5 SEL R0, R18, R13, !P6 ;  /* 0x0000000d12005207 */ /* 0x000fe20007000000 */
[----:B------:R-:W-:Y:S02]  /*0580*/  IMAD.MOV.U32 R18, RZ, RZ, RZ ;  /* 0x000000ffff127224 */ /* 0x000fe400078e00ff */
[----:B-1----:R-:W-:-:S05]  /*0590*/  IMAD.WIDE R24, R19, 0x4, R8 ;  /* 0x0000000413187825 */ /* 0x002fca00078e0208 */
[----:B------:R-:W5:Y:S01]  /*05a0*/  @!P0 LDG.E.EL R18, desc[UR4][R24.64] ;  /* 0x0000000418128981 */ /* 0x000f62000c2e1900 */
[----:B------:R-:W-:Y:S01]  /*05b0*/  @P5 SEL R2, R16, R15, !P6 ;  /* 0x0000000f10025207 */ /* 0x000fe20007000000 */
[C---:B------:R-:W-:Y:S02]  /*05c0*/  VIADD R15, R19.reuse, 0xffffff6a ;  /* 0xffffff6a130f7836 */ /* 0x040fe40000000000 */
[----:B------:R-:W5:Y:S01]  /*05d0*/  @!P0 LDG.E.EL R20, desc[UR4][R24.64] ;  /* 0x0000000418148981 */ /* 0x000f62000c2e1900 */
[----:B------:R-:W-:Y:S01]  /*05e0*/  IMAD.MOV.U32 R16, RZ, RZ, RZ ;  /* 0x000000ffff107224 */ /* 0x000fe200078e00ff */
[----:B------:R-:W-:Y:S01]  /*05f0*/  IADD3 R14, P6, R14, UR6, RZ ;  /* 0x000000060e0e7c10 */ /* 0x000fe2000ffde0ff */
[----:B---3--:R-:W-:Y:S01]  /*0600*/  IMAD.WIDE R10, R19, 0x4, R10 ;  /* 0x00000004130a7825 */ /* 0x008fe200078e020a */
[----:B------:R-:W-:Y:S02]  /*0610*/  ISETP.GE.U32.AND P5, PT, R15, 0xc, PT ;  /* 0x0000000c0f00780c */ /* 0x000fe40003fa6070 */
[----:B------:R-:W-:-:S02]  /*0620*/  IADD3.X R15, R12, UR7, RZ, P6, !PT ;  /* 0x000000070c0f7c10 */ /* 0x000fc4000b7fe4ff */
[----:B------:R-:W-:Y:S01]  /*0630*/  ISETP.LT.AND P6, PT, R3, 0x3a800, !P5 ;  /* 0x0003a8000300780c */ /* 0x000fe20006fc1270 */
[----:B------:R-:W3:Y:S01]  /*0640*/  @!P0 LDG.E.EL R21, desc[UR4][R10.64] ;  /* 0x000000040a158981 */ /* 0x000ee2000c2e1900 */
[----:B------:R-:W-:Y:S02]  /*0650*/  CS2R R8, SRZ ;  /* 0x0000000000087805 */ /* 0x000fe4000001ff00 */
[----:B------:R-:W-:Y:S01]  /*0660*/  CS2R R22, SRZ ;  /* 0x0000000000167805 */ /* 0x000fe2000001ff00 */
[----:B------:R-:W1:Y:S01]  /*0670*/  LDC.64 R12, c[0x0][0x268] ;  /* 0x00009a00ff0c7b82 */ /* 0x000e620000000a00 */
[----:B------:R1:W3:Y:S07]  /*0680*/  @!P0 LDG.E.EL R16, desc[UR4][R10.64] ;  /* 0x000000040a108981 */ /* 0x0002ee000c2e1900 */
[----:B------:R1:W3:Y:S02]  /*0690*/  @P6 LDG.E.64 R8, desc[UR4][R14.64+-0x25800] ;  /* 0xfda800040e086981 */ /* 0x0002e4000c1e1b00 */
[----:B-1----:R-:W1:Y:S08]  /*06a0*/  LDC.64 R10, c[0x0][0x260] ;  /* 0x00009800ff0a7b82 */ /* 0x002e700000000a00 */
[----:B0-----:R-:W0:Y:S01]  /*06b0*/  LDC.64 R14, c[0x0][0x210] ;  /* 0x00008400ff0e7b82 */ /* 0x001e220000000a00 */
[----:B-1----:R-:W-:-:S05]  /*06c0*/  IMAD.WIDE R10, R19, 0x4, R10 ;  /* 0x00000004130a7825 */ /* 0x002fca00078e020a */
[----:B------:R-:W3:Y:S04]  /*06d0*/  @!P0 LDG.E.EL R23, desc[UR4][R10.64] ;  /* 0x000000040a178981 */ /* 0x000ee8000c2e1900 */
[----:B------:R4:W3:Y:S01]  /*06e0*/  @!P0 LDG.E.EL R22, desc[UR4][R10.64] ;  /* 0x000000040a168981 */ /* 0x0008e2000c2e1900 */
[----:B------:R-:W-:Y:S01]  /*06f0*/  CS2R R24, SRZ ;  /* 0x0000000000187805 */ /* 0x000fe2000001ff00 */
[----:B------:R-:W-:-:S05]  /*0700*/  IMAD.WIDE R12, R19, 0x4, R12 ;  /* 0x00000004130c7825 */ /* 0x000fca00078e020c */
[----:B------:R-:W3:Y:S04]  /*0710*/  @!P0 LDG.E.EL R24, desc[UR4][R12.64] ;  /* 0x000000040c188981 */ /* 0x000ee8000c2e1900 */
[----:B------:R1:W3:Y:S01]  /*0720*/  @!P0 LDG.E.EL R25, desc[UR4][R12.64] ;  /* 0x000000040c198981 */ /* 0x0002e2000c2e1900 */
[----:B--2---:R-:W-:Y:S02]  /*0730*/  SEL R26, R4, RZ, P3 ;  /* 0x000000ff041a7207 */ /* 0x004fe40001800000 */
[----:B------:R-:W-:Y:S02]  /*0740*/  SEL R27, R5, RZ, P3 ;  /* 0x000000ff051b7207 */ /* 0x000fe40001800000 */
[----:B------:R-:W-:Y:S01]  /*0750*/  ISETP.GE.AND P3, PT, R19, 0x96, PT ;  /* 0x000000961300780c */ /* 0x000fe20003f66270 */
[----:B------:R-:W-:Y:S01]  /*0760*/  IMAD R4, R17, -0xea00, R3 ;  /* 0xffff160011047824 */ /* 0x000fe200078e0203 */
[----:B----4-:R-:W-:-:S02]  /*0770*/  SEL R11, R6, RZ, P4 ;  /* 0x000000ff060b7207 */ /* 0x010fc40002000000 */
[----:B------:R-:W-:Y:S02]  /*0780*/  SEL R7, R7, RZ, P4 ;  /* 0x000000ff07077207 */ /* 0x000fe40002000000 */
[----:B------:R-:W-:Y:S01]  /*0790*/  ISETP.LT.AND P4, PT, R3, 0x3a800, !P3 ;  /* 0x0003a8000300780c */ /* 0x000fe20005f81270 */
[----:B------:R-:W-:Y:S01]  /*07a0*/  IMAD R17, R17, 0x9600, R4 ;  /* 0x0000960011117824 */ /* 0x000fe200078e0204 */
[----:B------:R-:W-:-:S03]  /*07b0*/  CS2R R4, SRZ ;  /* 0x0000000000047805 */ /* 0x000fc6000001ff00 */
[----:B0-----:R-:W-:-:S08]  /*07c0*/  IMAD.WIDE R14, R17, 0x4, R14 ;  /* 0x00000004110e7825 */ /* 0x001fd000078e020e */
[----:B------:R-:W2:Y:S01]  /*07d0*/  @P4 LDG.E.64 R4, desc[UR4][R14.64] ;  /* 0x000000040e044981 */ /* 0x000ea2000c1e1b00 */
[----:B-----5:R-:W-:Y:S01]  /*07e0*/  FADD R18, R18, 9.9999997473787516356e-06 ;  /* 0x3727c5ac12127421 */ /* 0x020fe20000000000 */
[----:B------:R-:W-:-:S05]  /*07f0*/  FADD R20, R20, 9.9999997473787516356e-06 ;  /* 0x3727c5ac14147421 */ /* 0x000fca0000000000 */
[----:B------:R-:W0:Y:S01]  /*0800*/  MUFU.SQRT R18, R18 ;  /* 0x0000001200127308 */ /* 0x000e220000002000 */
[----:B------:R-:W-:Y:S02]  /*0810*/  @P1 SEL R27, R7, R2, !P2 ;  /* 0x00000002071b1207 */ /* 0x000fe40005000000 */
[----:B------:R-:W-:Y:S01]  /*0820*/  @P1 SEL R26, R11, R0, !P2 ;  /* 0x000000000b1a1207 */ /* 0x000fe20005000000 */
[----:B-1----:R-:W-:Y:S01]  /*0830*/  IMAD.MOV.U32 R13, RZ, RZ, 0x3e800000 ;  /* 0x3e800000ff0d7424 */ /* 0x002fe200078e00ff */
[----:B------:R-:W1:Y:S03]  /*0840*/  LDC.64 R6, c[0x0][0x278] ;  /* 0x00009e00ff067b82 */ /* 0x000e660000000a00 */
[----:B------:R-:W4:Y:S01]  /*0850*/  MUFU.SQRT R20, R20 ;  /* 0x0000001400147308 */ /* 0x000f220000002000 */
[----:B0-----:R-:W-:Y:S02]  /*0860*/  FSETP.GT.AND P1, PT, R18, 8.50705917302346158658e+37, PT ;  /* 0x7e8000001200780b */ /* 0x001fe40003f24000 */
[----:B---3--:R-:W-:-:S02]  /*0870*/  SEL R17, R8, RZ, P6 ;  /* 0x000000ff08117207 */ /* 0x008fc40003000000 */
[----:B------:R-:W-:Y:S02]  /*0880*/  SEL R0, R9, RZ, P6 ;  /* 0x000000ff09007207 */ /* 0x000fe40003000000 */
[----:B------:R-:W-:Y:S01]  /*0890*/  FSETP.GEU.AND P2, PT, R18, 1.175494350822287508e-38, PT ;  /* 0x008000001200780b */ /* 0x000fe20003f4e000 */
[----:B------:R-:W0:Y:S01]  /*08a0*/  LDC.64 R8, c[0x0][0x270] ;  /* 0x00009c00ff087b82 */ /* 0x000e220000000a00 */
[----:B----4-:R-:W-:Y:S02]  /*08b0*/  FSETP.GT.AND P6, PT, R20, 8.50705917302346158658e+37, PT ;  /* 0x7e8000001400780b */ /* 0x010fe40003fc4000 */
[----:B------:R-:W-:-:S03]  /*08c0*/  FSEL R11, R13, 1, P1 ;  /* 0x3f8000000d0b7808 */ /* 0x000fc60000800000 */
[----:B------:R-:W-:Y:S01]  /*08d0*/  @P1 FMUL R18, R18, 0.25 ;  /* 0x3e80000012121820 */ /* 0x000fe20000400000 */
[----:B------:R-:W-:-:S07]  /*08e0*/  FSETP.GEU.AND P1, PT, R20, 1.175494350822287508e-38, PT ;  /* 0x008000001400780b */ /* 0x000fce0003f2e000 */
[----:B------:R-:W-:Y:S01]  /*08f0*/  @P6 FMUL R20, R20, 0.25 ;  /* 0x3e80000014146820 */ /* 0x000fe20000400000 */
[----:B------:R-:W-:-:S05]  /*0900*/  @!P2 FMUL R18, R18, 16777216 ;  /* 0x4b8000001212a820 */ /* 0x000fca0000400000 */
[----:B------:R-:W-:Y:S01]  /*0910*/  @!P1 FMUL R20, R20, 16777216 ;  /* 0x4b80000014149820 */ /* 0x000fe20000400000 */
[----:B------:R-:W3:Y:S01]  /*0920*/  MUFU.RCP R18, R18 ;  /* 0x0000001200127308 */ /* 0x000ee20000001000 */
[----:B------:R-:W-:-:S07]  /*0930*/  FSEL R13, R13, 1, P6 ;  /* 0x3f8000000d0d7808 */ /* 0x000fce0003000000 */
[----:B------:R-:W4:Y:S01]  /*0940*/  MUFU.RCP R20, R20 ;  /* 0x0000001400147308 */ /* 0x000f220000001000 */
[----:B------:R-:W-:Y:S01]  /*0950*/  @!P2 FMUL R11, R11, 16777216 ;  /* 0x4b8000000b0ba820 */ /* 0x000fe20000400000 */
[----:B------:R-:W-:-:S03]  /*0960*/  @!P1 FMUL R13, R13, 16777216 ;  /* 0x4b8000000d0d9820 */ /* 0x000fc60000400000 */
[----:B---3--:R-:W-:Y:S01]  /*0970*/  FMUL R18, R18, R11 ;  /* 0x0000000b12127220 */ /* 0x008fe20000400000 */
[----:B----4-:R-:W-:Y:S01]  /*0980*/  FMUL R13, R20, R13 ;  /* 0x0000000d140d7220 */ /* 0x010fe20000400000 */
[----:B0-----:R-:W-:-:S04]  /*0990*/  IMAD.WIDE R8, R3, 0x4, R8 ;  /* 0x0000000403087825 */ /* 0x001fc800078e0208 */
[----:B-1----:R-:W-:Y:S01]  /*09a0*/  IMAD.WIDE R6, R3, 0x4, R6 ;  /* 0x0000000403067825 */ /* 0x002fe200078e0206 */
[----:B--2---:R-:W-:Y:S02]  /*09b0*/  SEL R4, R4, RZ, P4 ;  /* 0x000000ff04047207 */ /* 0x004fe40002000000 */
[----:B------:R-:W-:Y:S02]  /*09c0*/  SEL R5, R5, RZ, P4 ;  /* 0x000000ff05057207 */ /* 0x000fe40002000000 */
[----:B------:R-:W-:Y:S02]  /*09d0*/  @P3 SEL R4, R17, R26, !P5 ;  /* 0x0000001a11043207 */ /* 0x000fe40006800000 */
[----:B------:R-:W-:-:S03]  /*09e0*/  @P3 SEL R5, R0, R27, !P5 ;  /* 0x0000001b00053207 */ /* 0x000fc60006800000 */
[----:B------:R-:W-:Y:S02]  /*09f0*/  FADD R21, R4, -R21 ;  /* 0x8000001504157221 */ /* 0x000fe40000000000 */
[----:B------:R-:W-:Y:S02]  /*0a00*/  FADD R16, R5, -R16 ;  /* 0x8000001005107221 */ /* 0x000fe40000000000 */
[----:B------:R-:W-:Y:S02]  /*0a10*/  FMUL R21, R21, R18 ;  /* 0x0000001215157220 */ /* 0x000fe40000400000 */
[----:B------:R-:W-:Y:S02]  /*0a20*/  FMUL R16, R16, R13 ;  /* 0x0000000d10107220 */ /* 0x000fe40000400000 */
[----:B------:R-:W-:Y:S02]  /*0a30*/  FFMA R21, R21, R23, R24 ;  /* 0x0000001715157223 */ /* 0x000fe40000000018 */
[----:B------:R-:W-:Y:S01]  /*0a40*/  FFMA R16, R16, R22, R25 ;  /* 0x0000001610107223 */ /* 0x000fe20000000019 */
[----:B------:R0:W-:Y:S02]  /*0a50*/  @!P0 STG.E.64 desc[UR4][R8.64], R4 ;  /* 0x0000000408008986 */ /* 0x0001e4000c101b04 */
[----:B------:R-:W-:-:S02]  /*0a60*/  FSETP.GEU.AND P1, PT, R21, RZ, PT ;  /* 0x000000ff1500720b */ /* 0x000fc40003f2e000 */
[C---:B------:R-:W-:Y:S02]  /*0a70*/  FSETP.GEU.AND P2, PT, R16.reuse, RZ, PT ;  /* 0x000000ff1000720b */ /* 0x040fe40003f4e000 */
[----:B------:R-:W-:Y:S02]  /*0a80*/  FSEL R2, R21, RZ, P1 ;  /* 0x000000ff15027208 */ /* 0x000fe40000800000 */
[----:B------:R-:W-:Y:S01]  /*0a90*/  FSEL R3, R16, RZ, P2 ;  /* 0x000000ff10037208 */ /* 0x000fe20001000000 */
[----:B0-----:R-:W-:Y:S08]  /*0aa0*/  @P0 EXIT ;  /* 0x000000000000094d */ /* 0x001ff00003800000 */
[----:B------:R-:W-:Y:S01]  /*0ab0*/  STG.E.64 desc[UR4][R6.64], R2 ;  /* 0x0000000206007986 */ /* 0x000fe2000c101b04 */
[----:B------:R-:W-:Y:S05]  /*0ac0*/  EXIT ;  /* 0x000000000000794d */ /* 0x000fea0003800000 */
.L_x_0:
[----:B------:R-:W-:-:S00]  /*0ad0*/  BRA `(.L_x_0) ;  /* 0xfffffffc00fc7947 */ /* 0x000fc0000383ffff */
[----:B------:R-:W-:-:S00]  /*0ae0*/  NOP ;  /* 0x0000000000007918 */ /* 0x000fc00000000000 */
        /* <DEDUP_REMOVED lines=9> */
.L_x_1:


//--------------------- .nv.global.init           --------------------------
	.section	.nv.global.init,"aw",@progbits
.nv.global.init:
	.type		_$_str,@object
	.size		_$_str,(_$_str_$_2 - _$_str)
_$_str:
        /*0000*/ 	.byte	0x5f, 0x5f, 0x43, 0x55, 0x44, 0x41, 0x5f, 0x46, 0x54, 0x5a, 0x00
	.type		_$_str_$_2,@object
	.size		_$_str_$_2,(.L_1 - _$_str_$_2)
_$_str_$_2:
        /*000b*/ 	.byte	0x5f, 0x5f, 0x43, 0x55, 0x44, 0x41, 0x5f, 0x50, 0x52, 0x45, 0x43, 0x5f, 0x53, 0x51, 0x52, 0x54
        /*001b*/ 	.byte	0x00
.L_1:


//--------------------- .nv.constant0.triton_poi_fused__native_batch_norm_legit_no_training_cat_relu_64 --------------------------
	.section	.nv.constant0.triton_poi_fused__native_batch_norm_legit_no_training_cat_relu_64,"a",@progbits
	.sectionflags	@""
	.align	4
.nv.constant0.triton_poi_fused__native_batch_norm_legit_no_training_cat_relu_64:
	.zero		644
